	.headerflags	@"EF_CUDA_TEXMODE_UNIFIED EF_CUDA_64BIT_ADDRESS EF_CUDA_ACCELERATORS EF_CUDA_SM90 EF_CUDA_VIRTUAL_SM(EF_CUDA_SM90)"
	.elftype	@"ET_EXEC"


//--------------------- .nv.info                  --------------------------
	.section	.nv.info,"",@"SHT_CUDA_INFO"
	.align	4


	//----- nvinfo : EIATTR_REGCOUNT
	.align		4
        /*0000*/ 	.byte	0x04, 0x2f
        /*0002*/ 	.short	(.L_3 - .L_2)
	.align		4
.L_2:
        /*0004*/ 	.word	index@(triton_poi_fused__native_batch_norm_legit_no_training_add_relu_21)
        /*0008*/ 	.word	0x00000020


	//----- nvinfo : EIATTR_MIN_STACK_SIZE
	.align		4
.L_3:
        /*000c*/ 	.byte	0x04, 0x12
        /*000e*/ 	.short	(.L_5 - .L_4)
	.align		4
.L_4:
        /*0010*/ 	.word	index@(triton_poi_fused__native_batch_norm_legit_no_training_add_relu_21)
        /*0014*/ 	.word	0x00000000


	//----- nvinfo : EIATTR_FRAME_SIZE
	.align		4
.L_5:
        /*0018*/ 	.byte	0x04, 0x11
        /*001a*/ 	.short	(.L_7 - .L_6)
	.align		4
.L_6:
        /*001c*/ 	.word	index@(triton_poi_fused__native_batch_norm_legit_no_training_add_relu_21)
        /*0020*/ 	.word	0x00000000


	//----- nvinfo : EIATTR_MIN_STACK_SIZE
	.align		4
.L_7:
        /*0024*/ 	.byte	0x04, 0x12
        /*0026*/ 	.short	(.L_9 - .L_8)
	.align		4
.L_8:
        /*0028*/ 	.word	index@(triton_poi_fused__native_batch_norm_legit_no_training_add_relu_21)
        /*002c*/ 	.word	0x00000000
.L_9:


//--------------------- .nv.info.triton_poi_fused__native_batch_norm_legit_no_training_add_relu_21 --------------------------
	.section	.nv.info.triton_poi_fused__native_batch_norm_legit_no_training_add_relu_21,"",@"SHT_CUDA_INFO"
	.sectionflags	@""
	.align	4


	//----- nvinfo : EIATTR_CUDA_API_VERSION
	.align		4
        /*0000*/ 	.byte	0x04, 0x37
        /*0002*/ 	.short	(.L_11 - .L_10)
.L_10:
        /*0004*/ 	.word	0x0000007c


	//----- nvinfo : EIATTR_KPARAM_INFO
	.align		4
.L_11:
        /*0008*/ 	.byte	0x04, 0x17
        /*000a*/ 	.short	(.L_13 - .L_12)
.L_12:
        /*000c*/ 	.word	0x00000000
        /*0010*/ 	.short	0x0008
        /*0012*/ 	.short	0x003c
        /*0014*/ 	.byte	0x00, 0xf0, 0x11, 0x00


	//----- nvinfo : EIATTR_KPARAM_INFO
	.align		4
.L_13:
        /*0018*/ 	.byte	0x04, 0x17
        /*001a*/ 	.short	(.L_15 - .L_14)
.L_14:
        /*001c*/ 	.word	0x00000000
        /*0020*/ 	.short	0x0007
        /*0022*/ 	.short	0x0038
        /*0024*/ 	.byte	0x00, 0xf0, 0x11, 0x00


	//----- nvinfo : EIATTR_KPARAM_INFO
	.align		4
.L_15:
        /*0028*/ 	.byte	0x04, 0x17
        /*002a*/ 	.short	(.L_17 - .L_16)
.L_16:
        /*002c*/ 	.word	0x00000000
        /*0030*/ 	.short	0x0006
        /*0032*/ 	.short	0x0030
        /*0034*/ 	.byte	0x00, 0xf4, 0x21, 0x00


	//----- nvinfo : EIATTR_KPARAM_INFO
	.align		4
.L_17:
        /*0038*/ 	.byte	0x04, 0x17
        /*003a*/ 	.short	(.L_19 - .L_18)
.L_18:
        /*003c*/ 	.word	0x00000000
        /*0040*/ 	.short	0x0005
        /*0042*/ 	.short	0x0028
        /*0044*/ 	.byte	0x00, 0xf4, 0x21, 0x00


	//----- nvinfo : EIATTR_KPARAM_INFO
	.align		4
.L_19:
        /*0048*/ 	.byte	0x04, 0x17
        /*004a*/ 	.short	(.L_21 - .L_20)
.L_20:
        /*004c*/ 	.word	0x00000000
        /*0050*/ 	.short	0x0004
        /*0052*/ 	.short	0x0020
        /*0054*/ 	.byte	0x00, 0xf4, 0x21, 0x00


	//----- nvinfo : EIATTR_KPARAM_INFO
	.align		4
.L_21:
        /*0058*/ 	.byte	0x04, 0x17
        /*005a*/ 	.short	(.L_23 - .L_22)
.L_22:
        /*005c*/ 	.word	0x00000000
        /*0060*/ 	.short	0x0003
        /*0062*/ 	.short	0x0018
        /*0064*/ 	.byte	0x00, 0xf4, 0x21, 0x00


	//----- nvinfo : EIATTR_KPARAM_INFO
	.align		4
.L_23:
        /*0068*/ 	.byte	0x04, 0x17
        /*006a*/ 	.short	(.L_25 - .L_24)
.L_24:
        /*006c*/ 	.word	0x00000000
        /*0070*/ 	.short	0x0002
        /*0072*/ 	.short	0x0010
        /*0074*/ 	.byte	0x00, 0xf4, 0x21, 0x00


	//----- nvinfo : EIATTR_KPARAM_INFO
	.align		4
.L_25:
        /*0078*/ 	.byte	0x04, 0x17
        /*007a*/ 	.short	(.L_27 - .L_26)
.L_26:
        /*007c*/ 	.word	0x00000000
        /*0080*/ 	.short	0x0001
        /*0082*/ 	.short	0x0008
        /*0084*/ 	.byte	0x00, 0xf4, 0x21, 0x00


	//----- nvinfo : EIATTR_KPARAM_INFO
	.align		4
.L_27:
        /*0088*/ 	.byte	0x04, 0x17
        /*008a*/ 	.short	(.L_29 - .L_28)
.L_28:
        /*008c*/ 	.word	0x00000000
        /*0090*/ 	.short	0x0000
        /*0092*/ 	.short	0x0000
        /*0094*/ 	.byte	0x00, 0xf4, 0x21, 0x00


	//----- nvinfo : EIATTR_SPARSE_MMA_MASK
	.align		4
.L_29:
        /*0098*/ 	.byte	0x03, 0x50
        /*009a*/ 	.short	0x0000


	//----- nvinfo : EIATTR_MAXREG_COUNT
	.align		4
        /*009c*/ 	.byte	0x03, 0x1b
        /*009e*/ 	.short	0x00ff


	//----- nvinfo : EIATTR_EXIT_INSTR_OFFSETS
	.align		4
        /*00a0*/ 	.byte	0x04, 0x1c
        /*00a2*/ 	.short	(.L_31 - .L_30)


	//   ....[0]....
.L_30:
        /*00a4*/ 	.word	0x000008a0


	//   ....[1]....
        /*00a8*/ 	.word	0x00000970


	//----- nvinfo : EIATTR_REQNTID
	.align		4
.L_31:
        /*00ac*/ 	.byte	0x04, 0x10
        /*00ae*/ 	.short	(.L_33 - .L_32)
.L_32:
        /*00b0*/ 	.word	0x00000080
        /*00b4*/ 	.word	0x00000001
        /*00b8*/ 	.word	0x00000001


	//----- nvinfo : EIATTR_CBANK_PARAM_SIZE
	.align		4
.L_33:
        /*00bc*/ 	.byte	0x03, 0x19
        /*00be*/ 	.short	0x0040


	//----- nvinfo : EIATTR_PARAM_CBANK
	.align		4
        /*00c0*/ 	.byte	0x04, 0x0a
        /*00c2*/ 	.short	(.L_35 - .L_34)
	.align		4
.L_34:
        /*00c4*/ 	.word	index@(.nv.constant0.triton_poi_fused__native_batch_norm_legit_no_training_add_relu_21)
        /*00c8*/ 	.short	0x0210
        /*00ca*/ 	.short	0x0040


	//----- nvinfo : EIATTR_SW_WAR
	.align		4
.L_35:
        /*00cc*/ 	.byte	0x04, 0x36
        /*00ce*/ 	.short	(.L_37 - .L_36)
.L_36:
        /*00d0*/ 	.word	0x00000008
.L_37:


//--------------------- .nv.callgraph             --------------------------
	.section	.nv.callgraph,"",@"SHT_CUDA_CALLGRAPH"
	.align	4
	.sectionentsize	8
	.align		4
        /*0000*/ 	.word	0x00000000
	.align		4
        /*0004*/ 	.word	0xffffffff
	.align		4
        /*0008*/ 	.word	0x00000000
	.align		4
        /*000c*/ 	.word	0xfffffffe
	.align		4
        /*0010*/ 	.word	0x00000000
	.align		4
        /*0014*/ 	.word	0xfffffffd
	.align		4
        /*0018*/ 	.word	0x00000000
	.align		4
        /*001c*/ 	.word	0xfffffffc


//--------------------- .nv.constant4             --------------------------
	.section	.nv.constant4,"a",@progbits
	.align	8
	.align		8
.nv.constant4:
        /*0000*/ 	.dword	_$_str
	.align		8
        /*0008*/ 	.dword	_$_str_$_2


//--------------------- .text.triton_poi_fused__native_batch_norm_legit_no_training_add_relu_21 --------------------------
	.section	.text.triton_poi_fused__native_batch_norm_legit_no_training_add_relu_21,"ax",@progbits
	.sectionflags	@"SHF_BARRIERS=1"
	.align	128
        .global         triton_poi_fused__native_batch_norm_legit_no_training_add_relu_21
        .type           triton_poi_fused__native_batch_norm_legit_no_training_add_relu_21,@function
        .size           triton_poi_fused__native_batch_norm_legit_no_training_add_relu_21,(.L_x_1 - triton_poi_fused__native_batch_norm_legit_no_training_add_relu_21)
        .other          triton_poi_fused__native_batch_norm_legit_no_training_add_relu_21,@"STO_CUDA_ENTRY STV_DEFAULT"
triton_poi_fused__native_batch_norm_legit_no_training_add_relu_21:
.text.triton_poi_fused__native_batch_norm_legit_no_training_add_relu_21:
[----:B------:R-:W0:Y:S01]  /*0000*/  LDC R1, c[0x0][0x28] ;  /* 0x00000a00ff017b82 */ /* 0x000e220000000800 */
[----:B------:R-:W1:Y:S07]  /*0010*/  S2R R0, SR_TID.X ;  /* 0x0000000000007919 */ /* 0x000e6e0000002100 */
[----:B------:R-:W2:Y:S01]  /*0020*/  S2UR UR4, SR_CTAID.X ;  /* 0x00000000000479c3 */ /* 0x000ea20000002500 */
[----:B------:R-:W-:Y:S02]  /*0030*/  CS2R R4, SRZ ;  /* 0x0000000000047805 */ /* 0x000fe4000001ff00 */
[----:B------:R-:W-:Y:S01]  /*0040*/  CS2R R6, SRZ ;  /* 0x0000000000067805 */ /* 0x000fe2000001ff00 */
[----:B------:R-:W3:Y:S01]  /*0050*/  S2R R2, SR_CTAID.Y ;  /* 0x0000000000027919 */ /* 0x000ee20000002600 */
[----:B------:R-:W-:Y:S01]  /*0060*/  CS2R R8, SRZ ;  /* 0x0000000000087805 */ /* 0x000fe2000001ff00 */
[----:B------:R-:W-:-:S02]  /*0070*/  ULDC.64 UR8, c[0x0][0x208] ;  /* 0x0000820000087ab9 */ /* 0x000fc40000000a00 */
[----:B------:R-:W4:Y:S08]  /*0080*/  LDC.64 R14, c[0x0][0x218] ;  /* 0x00008600ff0e7b82 */ /* 0x000f300000000a00 */
[----:B------:R-:W5:Y:S01]  /*0090*/  LDC.64 R12, c[0x0][0x210] ;  /* 0x00008400ff0c7b82 */ /* 0x000f620000000a00 */
[----:B--2---:R-:W-:-:S07]  /*00a0*/  USHF.L.U32 UR4, UR4, 0x3, URZ ;  /* 0x0000000304047899 */ /* 0x004fce000800063f */
[----:B------:R-:W2:Y:S01]  /*00b0*/  LDC.64 R26, c[0x0][0x220] ;  /* 0x00008800ff1a7b82 */ /* 0x000ea20000000a00 */
[----:B-1----:R-:W-:Y:S02]  /*00c0*/  SHF.R.U32.HI R3, RZ, 0x1, R0 ;  /* 0x00000001ff037819 */ /* 0x002fe40000011600 */
[----:B------:R-:W-:-:S05]  /*00d0*/  LOP3.LUT R23, R0, 0x1, RZ, 0xc0, !PT ;  /* 0x0000000100177812 */ /* 0x000fca00078ec0ff */
[----:B------:R-:W1:Y:S01]  /*00e0*/  LDC.64 R28, c[0x0][0x228] ;  /* 0x00008a00ff1c7b82 */ /* 0x000e620000000a00 */
[----:B---3--:R-:W-:Y:S01]  /*00f0*/  IMAD.SHL.U32 R2, R2, 0x40, RZ ;  /* 0x0000004002027824 */ /* 0x008fe200078e00ff */
[----:B------:R-:W-:Y:S02]  /*0100*/  SGXT.U32 R3, R3, 0x6 ;  /* 0x000000060303781a */ /* 0x000fe40000000000 */
[----:B------:R-:W-:Y:S02]  /*0110*/  LEA R23, R23, UR4, 0x2 ;  /* 0x0000000417177c11 */ /* 0x000fe4000f8e10ff */
[----:B------:R-:W-:Y:S02]  /*0120*/  LOP3.LUT R10, R2, R3, RZ, 0xfc, !PT ;  /* 0x00000003020a7212 */ /* 0x000fe400078efcff */
[C---:B------:R-:W-:Y:S01]  /*0130*/  ISETP.GE.AND P1, PT, R23.reuse, 0x400, PT ;  /* 0x000004001700780c */ /* 0x040fe20003f26270 */
[----:B----4-:R-:W-:Y:S01]  /*0140*/  IMAD.WIDE R18, R23, 0x4, R14 ;  /* 0x0000000417127825 */ /* 0x010fe200078e020e */
[----:B------:R-:W3:Y:S02]  /*0150*/  LDC.64 R20, c[0x0][0x230] ;  /* 0x00008c00ff147b82 */ /* 0x000ee40000000a00 */
[C---:B------:R-:W-:Y:S01]  /*0160*/  ISETP.LT.AND P0, PT, R10.reuse, 0x40, !P1 ;  /* 0x000000400a00780c */ /* 0x040fe20004f01270 */
[----:B------:R-:W-:Y:S01]  /*0170*/  IMAD R3, R10, 0x400, R23 ;  /* 0x000004000a037824 */ /* 0x000fe200078e0217 */
[----:B------:R-:W-:-:S03]  /*0180*/  CS2R R10, SRZ ;  /* 0x00000000000a7805 */ /* 0x000fc6000001ff00 */
[----:B-----5:R-:W-:Y:S01]  /*0190*/  IMAD.WIDE R16, R3, 0x4, R12 ;  /* 0x0000000403107825 */ /* 0x020fe200078e020c */
[----:B------:R-:W4:Y:S03]  /*01a0*/  LDC.64 R24, c[0x0][0x238] ;  /* 0x00008e00ff187b82 */ /* 0x000f260000000a00 */
[----:B------:R5:W3:Y:S04]  /*01b0*/  @!P1 LDG.E.EL.128 R8, desc[UR8][R18.64] ;  /* 0x0000000812089981 */ /* 0x000ae8000c2e1d00 */
[----:B------:R1:W3:Y:S01]  /*01c0*/  @P0 LDG.E.EL.128 R4, desc[UR8][R16.64] ;  /* 0x0000000810040981 */ /* 0x0002e2000c2e1d00 */
[----:B------:R-:W-:Y:S02]  /*01d0*/  CS2R R12, SRZ ;  /* 0x00000000000c7805 */ /* 0x000fe4000001ff00 */
[----:B------:R-:W-:Y:S01]  /*01e0*/  CS2R R14, SRZ ;  /* 0x00000000000e7805 */ /* 0x000fe2000001ff00 */
[----:B--2---:R-:W-:-:S05]  /*01f0*/  IMAD.WIDE R26, R23, 0x4, R26 ;  /* 0x00000004171a7825 */ /* 0x004fca00078e021a */
[----:B------:R2:W3:Y:S01]  /*0200*/  @!P1 LDG.E.EL.128 R12, desc[UR8][R26.64] ;  /* 0x000000081a0c9981 */ /* 0x0004e2000c2e1d00 */
[----:B-----5:R-:W-:Y:S02]  /*0210*/  CS2R R18, SRZ ;  /* 0x0000000000127805 */ /* 0x020fe4000001ff00 */
[----:B01----:R-:W-:Y:S01]  /*0220*/  CS2R R16, SRZ ;  /* 0x0000000000107805 */ /* 0x003fe2000001ff00 */
[----:B------:R-:W-:-:S05]  /*0230*/  IMAD.WIDE R28, R23, 0x4, R28 ;  /* 0x00000004171c7825 */ /* 0x000fca00078e021c */
[----:B------:R4:W5:Y:S01]  /*0240*/  @!P1 LDG.E.EL.128 R16, desc[UR8][R28.64] ;  /* 0x000000081c109981 */ /* 0x000962000c2e1d00 */
[----:B--2---:R-:W-:Y:S01]  /*0250*/  CS2R R26, SRZ ;  /* 0x00000000001a7805 */ /* 0x004fe2000001ff00 */
[----:B----4-:R-:W-:Y:S01]  /*0260*/  IMAD.WIDE R28, R3, 0x4, R24 ;  /* 0x00000004031c7825 */ /* 0x010fe200078e0218 */
[----:B------:R-:W-:-:S06]  /*0270*/  CS2R R24, SRZ ;  /* 0x0000000000187805 */ /* 0x000fcc000001ff00 */
[----:B------:R-:W2:Y:S01]  /*0280*/  @P0 LDG.E.EL.128 R24, desc[UR8][R28.64] ;  /* 0x000000081c180981 */ /* 0x000ea2000c2e1d00 */
[----:B---3--:R-:W-:Y:S01]  /*0290*/  FADD R7, -R11, R7 ;  /* 0x000000070b077221 */ /* 0x008fe20000000100 */
[----:B------:R-:W-:Y:S01]  /*02a0*/  FADD R6, -R10, R6 ;  /* 0x000000060a067221 */ /* 0x000fe20000000100 */
[----:B------:R-:W-:Y:S01]  /*02b0*/  IMAD.WIDE R10, R23, 0x4, R20 ;  /* 0x00000004170a7825 */ /* 0x000fe200078e0214 */
[----:B------:R-:W-:Y:S02]  /*02c0*/  CS2R R20, SRZ ;  /* 0x0000000000147805 */ /* 0x000fe4000001ff00 */
[----:B------:R-:W-:-:S06]  /*02d0*/  CS2R R22, SRZ ;  /* 0x0000000000167805 */ /* 0x000fcc000001ff00 */
[----:B------:R0:W5:Y:S01]  /*02e0*/  @!P1 LDG.E.EL.128 R20, desc[UR8][R10.64] ;  /* 0x000000080a149981 */ /* 0x000162000c2e1d00 */
[----:B------:R-:W-:-:S04]  /*02f0*/  FADD R12, R12, 9.9999997473787516356e-06 ;  /* 0x3727c5ac0c0c7421 */ /* 0x000fc80000000000 */
[----:B0-----:R-:W0:Y:S01]  /*0300*/  MUFU.SQRT R11, R12 ;  /* 0x0000000c000b7308 */ /* 0x001e220000002000 */
[----:B------:R-:W-:Y:S01]  /*0310*/  FADD R13, R13, 9.9999997473787516356e-06 ;  /* 0x3727c5ac0d0d7421 */ /* 0x000fe20000000000 */
[C---:B0-----:R-:W-:Y:S02]  /*0320*/  FSETP.GT.AND P1, PT, R11.reuse, 8.50705917302346158658e+37, PT ;  /* 0x7e8000000b00780b */ /* 0x041fe40003f24000 */
[----:B------:R-:W-:-:S04]  /*0330*/  FSETP.GEU.AND P4, PT, R11, 1.175494350822287508e-38, PT ;  /* 0x008000000b00780b */ /* 0x000fc80003f8e000 */
[----:B------:R-:W0:Y:S01]  /*0340*/  MUFU.SQRT R3, R13 ;  /* 0x0000000d00037308 */ /* 0x000e220000002000 */
[----:B------:R-:W-:Y:S01]  /*0350*/  FADD R15, R15, 9.9999997473787516356e-06 ;  /* 0x3727c5ac0f0f7421 */ /* 0x000fe20000000000 */
[----:B------:R-:W-:-:S05]  /*0360*/  FADD R14, R14, 9.9999997473787516356e-06 ;  /* 0x3727c5ac0e0e7421 */ /* 0x000fca0000000000 */
[----:B------:R-:W-:-:S04]  /*0370*/  @P1 FMUL R11, R11, 0.25 ;  /* 0x3e8000000b0b1820 */ /* 0x000fc80000400000 */
[----:B------:R-:W-:Y:S01]  /*0380*/  @!P4 FMUL R11, R11, 16777216 ;  /* 0x4b8000000b0bc820 */ /* 0x000fe20000400000 */
[----:B------:R-:W1:Y:S01]  /*0390*/  MUFU.SQRT R12, R15 ;  /* 0x0000000f000c7308 */ /* 0x000e620000002000 */
[----:B------:R-:W-:Y:S01]  /*03a0*/  FADD R5, -R9, R5 ;  /* 0x0000000509057221 */ /* 0x000fe20000000100 */
[----:B------:R-:W-:Y:S01]  /*03b0*/  IMAD.MOV.U32 R9, RZ, RZ, 0x3e800000 ;  /* 0x3e800000ff097424 */ /* 0x000fe200078e00ff */
[----:B0-----:R-:W-:-:S05]  /*03c0*/  FSETP.GT.AND P3, PT, R3, 8.50705917302346158658e+37, PT ;  /* 0x7e8000000300780b */ /* 0x001fca0003f64000 */
[----:B------:R-:W0:Y:S01]  /*03d0*/  MUFU.SQRT R10, R14 ;  /* 0x0000000e000a7308 */ /* 0x000e220000002000 */
[----:B------:R-:W-:Y:S01]  /*03e0*/  FADD R4, -R8, R4 ;  /* 0x0000000408047221 */ /* 0x000fe20000000100 */
[----:B------:R-:W-:-:S06]  /*03f0*/  FSEL R8, R9, 1, P1 ;  /* 0x3f80000009087808 */ /* 0x000fcc0000800000 */
[----:B------:R-:W3:Y:S01]  /*0400*/  MUFU.RCP R11, R11 ;  /* 0x0000000b000b7308 */ /* 0x000ee20000001000 */
[----:B------:R-:W-:Y:S01]  /*0410*/  @!P4 FMUL R8, R8, 16777216 ;  /* 0x4b8000000808c820 */ /* 0x000fe20000400000 */
[----:B-1----:R-:W-:Y:S02]  /*0420*/  FSETP.GT.AND P4, PT, R12, 8.50705917302346158658e+37, PT ;  /* 0x7e8000000c00780b */ /* 0x002fe40003f84000 */
[C---:B------:R-:W-:Y:S01]  /*0430*/  FSETP.GEU.AND P0, PT, R3.reuse, 1.175494350822287508e-38, PT ;  /* 0x008000000300780b */ /* 0x040fe20003f0e000 */
[----:B------:R-:W-:Y:S01]  /*0440*/  @P3 FMUL R3, R3, 0.25 ;  /* 0x3e80000003033820 */ /* 0x000fe20000400000 */
[C---:B0-----:R-:W-:Y:S02]  /*0450*/  FSETP.GT.AND P2, PT, R10.reuse, 8.50705917302346158658e+37, PT ;  /* 0x7e8000000a00780b */ /* 0x041fe40003f44000 */
[----:B------:R-:W-:Y:S01]  /*0460*/  FSETP.GEU.AND P1, PT, R10, 1.175494350822287508e-38, PT ;  /* 0x008000000a00780b */ /* 0x000fe20003f2e000 */
[----:B---3--:R-:W-:Y:S01]  /*0470*/  FMUL R11, R11, R8 ;  /* 0x000000080b0b7220 */ /* 0x008fe20000400000 */
[----:B------:R-:W-:-:S02]  /*0480*/  FSEL R8, R9, 1, P3 ;  /* 0x3f80000009087808 */ /* 0x000fc40001800000 */
[----:B------:R-:W-:-:S03]  /*0490*/  FSETP.GEU.AND P3, PT, R12, 1.175494350822287508e-38, PT ;  /* 0x008000000c00780b */ /* 0x000fc60003f6e000 */
[----:B------:R-:W-:-:S04]  /*04a0*/  @P4 FMUL R12, R12, 0.25 ;  /* 0x3e8000000c0c4820 */ /* 0x000fc80000400000 */
[----:B------:R-:W-:Y:S01]  /*04b0*/  @P2 FMUL R10, R10, 0.25 ;  /* 0x3e8000000a0a2820 */ /* 0x000fe20000400000 */
[----:B------:R-:W-:Y:S01]  /*04c0*/  @!P0 FMUL R3, R3, 16777216 ;  /* 0x4b80000003038820 */ /* 0x000fe20000400000 */
[----:B------:R-:W0:Y:S02]  /*04d0*/  S2UR UR6, SR_CgaCtaId ;  /* 0x00000000000679c3 */ /* 0x000e240000008800 */
[----:B------:R-:W-:Y:S02]  /*04e0*/  @!P1 FMUL R10, R10, 16777216 ;  /* 0x4b8000000a0a9820 */ /* 0x000fe40000400000 */
[----:B------:R-:W-:Y:S01]  /*04f0*/  @!P3 FMUL R12, R12, 16777216 ;  /* 0x4b8000000c0cb820 */ /* 0x000fe20000400000 */
[----:B------:R-:W1:Y:S01]  /*0500*/  MUFU.RCP R3, R3 ;  /* 0x0000000300037308 */ /* 0x000e620000001000 */
[----:B------:R-:W-:-:S07]  /*0510*/  FSEL R14, R9, 1, P2 ;  /* 0x3f800000090e7808 */ /* 0x000fce0001000000 */
[----:B------:R-:W3:Y:S01]  /*0520*/  MUFU.RCP R13, R10 ;  /* 0x0000000a000d7308 */ /* 0x000ee20000001000 */
[----:B------:R-:W-:-:S07]  /*0530*/  FSEL R15, R9, 1, P4 ;  /* 0x3f800000090f7808 */ /* 0x000fce0002000000 */
[----:B------:R-:W4:Y:S01]  /*0540*/  MUFU.RCP R12, R12 ;  /* 0x0000000c000c7308 */ /* 0x000f220000001000 */
[----:B------:R-:W-:Y:S01]  /*0550*/  @!P0 FMUL R8, R8, 16777216 ;  /* 0x4b80000008088820 */ /* 0x000fe20000400000 */
[----:B------:R-:W-:Y:S01]  /*0560*/  @!P1 FMUL R14, R14, 16777216 ;  /* 0x4b8000000e0e9820 */ /* 0x000fe20000400000 */
[----:B------:R-:W-:Y:S02]  /*0570*/  @!P3 FMUL R15, R15, 16777216 ;  /* 0x4b8000000f0fb820 */ /* 0x000fe40000400000 */
[----:B-1----:R-:W-:Y:S01]  /*0580*/  FMUL R8, R3, R8 ;  /* 0x0000000803087220 */ /* 0x002fe20000400000 */
[----:B---3--:R-:W-:Y:S01]  /*0590*/  FMUL R13, R13, R14 ;  /* 0x0000000e0d0d7220 */ /* 0x008fe20000400000 */
[----:B------:R-:W-:Y:S01]  /*05a0*/  SHF.R.U32.HI R3, RZ, 0x1, R0 ;  /* 0x00000001ff037819 */ /* 0x000fe20000011600 */
[----:B------:R-:W-:Y:S01]  /*05b0*/  FMUL R11, R11, R4 ;  /* 0x000000040b0b7220 */ /* 0x000fe20000400000 */
[----:B------:R-:W-:Y:S01]  /*05c0*/  UMOV UR5, 0x400 ;  /* 0x0000040000057882 */ /* 0x000fe20000000000 */
[----:B------:R-:W-:Y:S01]  /*05d0*/  LOP3.LUT R29, R0, 0x1, RZ, 0xc0, !PT ;  /* 0x00000001001d7812 */ /* 0x000fe200078ec0ff */
[----:B----4-:R-:W-:Y:S01]  /*05e0*/  FMUL R12, R12, R15 ;  /* 0x0000000f0c0c7220 */ /* 0x010fe20000400000 */
[----:B------:R-:W-:Y:S01]  /*05f0*/  FMUL R8, R8, R5 ;  /* 0x0000000508087220 */ /* 0x000fe20000400000 */
[----:B------:R-:W-:-:S02]  /*0600*/  FMUL R13, R13, R6 ;  /* 0x000000060d0d7220 */ /* 0x000fc40000400000 */
[----:B------:R-:W-:Y:S01]  /*0610*/  FMUL R12, R12, R7 ;  /* 0x000000070c0c7220 */ /* 0x000fe20000400000 */
[----:B0-----:R-:W-:Y:S01]  /*0620*/  UPRMT UR5, UR6, 0x654, UR5 ;  /* 0x0000065406057896 */ /* 0x001fe20008000005 */
[----:B------:R-:W-:Y:S01]  /*0630*/  SGXT.U32 R10, R3, 0x6 ;  /* 0x00000006030a781a */ /* 0x000fe20000000000 */
[C---:B------:R-:W-:Y:S01]  /*0640*/  IMAD.SHL.U32 R3, R29.reuse, 0x100, RZ ;  /* 0x000001001d037824 */ /* 0x040fe200078e00ff */
[----:B------:R-:W-:Y:S02]  /*0650*/  SHF.R.U32.HI R5, RZ, 0x4, R0 ;  /* 0x00000004ff057819 */ /* 0x000fe40000011600 */
[----:B------:R-:W-:Y:S01]  /*0660*/  PRMT R9, R10, 0x6540, R29 ;  /* 0x000065400a097816 */ /* 0x000fe2000000001d */
[C---:B------:R-:W-:Y:S01]  /*0670*/  IMAD.SHL.U32 R6, R0.reuse, 0x10, RZ ;  /* 0x0000001000067824 */ /* 0x040fe200078e00ff */
[----:B------:R-:W-:Y:S02]  /*0680*/  LEA R10, R29, UR5, 0x6 ;  /* 0x000000051d0a7c11 */ /* 0x000fe4000f8e30ff */
[----:B------:R-:W-:Y:S01]  /*0690*/  LEA.HI R14, R3, UR5, RZ, 0x1e ;  /* 0x00000005030e7c11 */ /* 0x000fe2000f8ff0ff */
[----:B------:R-:W-:-:S02]  /*06a0*/  IMAD.SHL.U32 R15, R0, 0x4, RZ ;  /* 0x00000004000f7824 */ /* 0x000fc400078e00ff */
[C---:B------:R-:W-:Y:S01]  /*06b0*/  IMAD R3, R9.reuse, 0x4, R10 ;  /* 0x0000000409037824 */ /* 0x040fe200078e020a */
[----:B------:R-:W-:Y:S01]  /*06c0*/  LOP3.LUT R10, R6, 0x7f0, RZ, 0xc0, !PT ;  /* 0x000007f0060a7812 */ /* 0x000fe200078ec0ff */
[----:B------:R-:W-:Y:S01]  /*06d0*/  IMAD R9, R9, 0x4, R14 ;  /* 0x0000000409097824 */ /* 0x000fe200078e020e */
[----:B------:R-:W-:Y:S01]  /*06e0*/  LOP3.LUT R2, R2, 0x3c, R15, 0xf8, !PT ;  /* 0x0000003c02027812 */ /* 0x000fe200078ef80f */
[----:B-----5:R-:W-:Y:S01]  /*06f0*/  FFMA R11, R11, R16, R20 ;  /* 0x000000100b0b7223 */ /* 0x020fe20000000014 */
[----:B------:R-:W-:Y:S01]  /*0700*/  FFMA R12, R12, R19, R23 ;  /* 0x000000130c0c7223 */ /* 0x000fe20000000017 */
[----:B------:R-:W-:Y:S01]  /*0710*/  FFMA R4, R8, R17, R21 ;  /* 0x0000001108047223 */ /* 0x000fe20000000015 */
[----:B------:R-:W-:Y:S02]  /*0720*/  FFMA R13, R13, R18, R22 ;  /* 0x000000120d0d7223 */ /* 0x000fe40000000016 */
[C---:B--2---:R-:W-:Y:S01]  /*0730*/  FSETP.GEU.AND P1, PT, R11.reuse, -R24, PT ;  /* 0x800000180b00720b */ /* 0x044fe20003f2e000 */
[----:B------:R-:W-:Y:S01]  /*0740*/  FADD R11, R11, R24 ;  /* 0x000000180b0b7221 */ /* 0x000fe20000000000 */
[C---:B------:R-:W-:Y:S01]  /*0750*/  FSETP.GEU.AND P3, PT, R4.reuse, -R25, PT ;  /* 0x800000190400720b */ /* 0x040fe20003f6e000 */
[----:B------:R-:W-:Y:S01]  /*0760*/  FADD R4, R4, R25 ;  /* 0x0000001904047221 */ /* 0x000fe20000000000 */
[C---:B------:R-:W-:Y:S01]  /*0770*/  FSETP.GEU.AND P2, PT, R13.reuse, -R26, PT ;  /* 0x8000001a0d00720b */ /* 0x040fe20003f4e000 */
[----:B------:R-:W-:Y:S01]  /*0780*/  FADD R13, R13, R26 ;  /* 0x0000001a0d0d7221 */ /* 0x000fe20000000000 */
[C---:B------:R-:W-:Y:S01]  /*0790*/  FSETP.GEU.AND P4, PT, R12.reuse, -R27, PT ;  /* 0x8000001b0c00720b */ /* 0x040fe20003f8e000 */
[----:B------:R-:W-:Y:S01]  /*07a0*/  FADD R12, R12, R27 ;  /* 0x0000001b0c0c7221 */ /* 0x000fe20000000000 */
[----:B------:R-:W-:-:S02]  /*07b0*/  SGXT.U32 R8, R5, 0x3 ;  /* 0x000000030508781a */ /* 0x000fc40000000000 */
[----:B------:R-:W-:Y:S02]  /*07c0*/  LOP3.LUT R5, R0, 0x70, RZ, 0xc0, !PT ;  /* 0x0000007000057812 */ /* 0x000fe400078ec0ff */
[----:B------:R-:W-:Y:S02]  /*07d0*/  FSEL R0, R11, RZ, P1 ;  /* 0x000000ff0b007208 */ /* 0x000fe40000800000 */
[----:B------:R-:W-:Y:S02]  /*07e0*/  FSEL R4, R4, RZ, P3 ;  /* 0x000000ff04047208 */ /* 0x000fe40001800000 */
[----:B------:R-:W-:Y:S02]  /*07f0*/  FSEL R6, R13, RZ, P2 ;  /* 0x000000ff0d067208 */ /* 0x000fe40001000000 */
[----:B------:R-:W-:Y:S01]  /*0800*/  FSEL R12, R12, RZ, P4 ;  /* 0x000000ff0c0c7208 */ /* 0x000fe20002000000 */
[----:B------:R0:W-:Y:S04]  /*0810*/  STS [R3], R0 ;  /* 0x0000000003007388 */ /* 0x0001e80000000800 */
[----:B------:R0:W-:Y:S04]  /*0820*/  STS [R9+0x110], R4 ;  /* 0x0001100409007388 */ /* 0x0001e80000000800 */
[----:B------:R0:W-:Y:S04]  /*0830*/  STS [R9+0x220], R6 ;  /* 0x0002200609007388 */ /* 0x0001e80000000800 */
[----:B------:R0:W-:Y:S01]  /*0840*/  STS [R9+0x330], R12 ;  /* 0x0003300c09007388 */ /* 0x0001e20000000800 */
[----:B------:R-:W-:Y:S01]  /*0850*/  LOP3.LUT R8, R8, UR4, RZ, 0xfc, !PT ;  /* 0x0000000408087c12 */ /* 0x000fe2000f8efcff */
[----:B------:R-:W-:Y:S03]  /*0860*/  BAR.SYNC.DEFER_BLOCKING 0x0 ;  /* 0x0000000000007b1d */ /* 0x000fe60000010000 */
[----:B------:R-:W-:-:S04]  /*0870*/  ISETP.GE.AND P0, PT, R8, 0x400, PT ;  /* 0x000004000800780c */ /* 0x000fc80003f06270 */
[----:B------:R-:W-:Y:S02]  /*0880*/  ISETP.LT.AND P0, PT, R2, 0x40, !P0 ;  /* 0x000000400200780c */ /* 0x000fe40004701270 */
[----:B------:R-:W-:-:S11]  /*0890*/  IADD3 R5, R10, UR5, R5 ;  /* 0x000000050a057c10 */ /* 0x000fd6000fffe005 */
[----:B0-----:R-:W-:Y:S05]  /*08a0*/  @!P0 EXIT ;  /* 0x000000000000894d */ /* 0x001fea0003800000 */
[----:B------:R-:W0:Y:S01]  /*08b0*/  LDS.128 R4, [R5] ;  /* 0x0000000005047984 */ /* 0x000e220000000c00 */
[----:B------:R-:W-:Y:S01]  /*08c0*/  SHF.R.S32.HI R3, RZ, 0x1f, R2 ;  /* 0x0000001fff037819 */ /* 0x000fe20000011402 */
[----:B------:R-:W1:Y:S03]  /*08d0*/  LDC.64 R10, c[0x0][0x240] ;  /* 0x00009000ff0a7b82 */ /* 0x000e660000000a00 */
[----:B------:R-:W-:-:S04]  /*08e0*/  LEA.HI R3, R3, R2, RZ, 0x4 ;  /* 0x0000000203037211 */ /* 0x000fc800078f20ff */
[C---:B------:R-:W-:Y:S01]  /*08f0*/  LOP3.LUT R9, R3.reuse, 0xfffffff0, RZ, 0xc0, !PT ;  /* 0xfffffff003097812 */ /* 0x040fe200078ec0ff */
[----:B------:R-:W-:-:S04]  /*0900*/  IMAD.SHL.U32 R3, R3, 0x400, RZ ;  /* 0x0000040003037824 */ /* 0x000fc800078e00ff */
[----:B------:R-:W-:Y:S01]  /*0910*/  IMAD.IADD R9, R2, 0x1, -R9 ;  /* 0x0000000102097824 */ /* 0x000fe200078e0a09 */
[----:B------:R-:W-:-:S03]  /*0920*/  LOP3.LUT R0, R3, 0xffffc000, RZ, 0xc0, !PT ;  /* 0xffffc00003007812 */ /* 0x000fc600078ec0ff */
[----:B------:R-:W-:-:S04]  /*0930*/  IMAD R9, R8, 0x10, R9 ;  /* 0x0000001008097824 */ /* 0x000fc800078e0209 */
[----:B------:R-:W-:-:S04]  /*0940*/  IMAD.IADD R3, R9, 0x1, R0 ;  /* 0x0000000109037824 */ /* 0x000fc800078e0200 */
[----:B-1----:R-:W-:-:S05]  /*0950*/  IMAD.WIDE R2, R3, 0x4, R10 ;  /* 0x0000000403027825 */ /* 0x002fca00078e020a */
[----:B0-----:R-:W-:Y:S01]  /*0960*/  STG.E.128 desc[UR8][R2.64], R4 ;  /* 0x0000000402007986 */ /* 0x001fe2000c101d08 */
[----:B------:R-:W-:Y:S05]  /*0970*/  EXIT ;  /* 0x000000000000794d */ /* 0x000fea0003800000 */
.L_x_0:
[----:B------:R-:W-:-:S00]  /*0980*/  BRA `(.L_x_0) ;  /* 0xfffffffc00fc7947 */ /* 0x000fc0000383ffff */
[----:B------:R-:W-:-:S00]  /*0990*/  NOP ;  /* 0x0000000000007918 */ /* 0x000fc00000000000 */
        /* <DEDUP_REMOVED lines=14> */
.L_x_1:


//--------------------- .nv.global.init           --------------------------
	.section	.nv.global.init,"aw",@progbits
.nv.global.init:
	.type		_$_str,@object
	.size		_$_str,(_$_str_$_2 - _$_str)
_$_str:
        /*0000*/ 	.byte	0x5f, 0x5f, 0x43, 0x55, 0x44, 0x41, 0x5f, 0x46, 0x54, 0x5a, 0x00
	.type		_$_str_$_2,@object
	.size		_$_str_$_2,(.L_1 - _$_str_$_2)
_$_str_$_2:
        /*000b*/ 	.byte	0x5f, 0x5f, 0x43, 0x55, 0x44, 0x41, 0x5f, 0x50, 0x52, 0x45, 0x43, 0x5f, 0x53, 0x51, 0x52, 0x54
        /*001b*/ 	.byte	0x00
.L_1:


//--------------------- .nv.shared.triton_poi_fused__native_batch_norm_legit_no_training_add_relu_21 --------------------------
	.section	.nv.shared.triton_poi_fused__native_batch_norm_legit_no_training_add_relu_21,"aw",@nobits
	.sectionflags	@""
	.align	16
	.zero		1024


//--------------------- .nv.constant0.triton_poi_fused__native_batch_norm_legit_no_training_add_relu_21 --------------------------
	.section	.nv.constant0.triton_poi_fused__native_batch_norm_legit_no_training_add_relu_21,"a",@progbits
	.sectionflags	@""
	.align	4
.nv.constant0.triton_poi_fused__native_batch_norm_legit_no_training_add_relu_21:
	.zero		592
